//
// Generated by NVIDIA NVVM Compiler
//
// Compiler Build ID: CL-36424714
// Cuda compilation tools, release 13.0, V13.0.88
// Based on NVVM 20.0.0
//

.version 9.0
.target sm_100
.address_size 64

	// .globl	_Z5splitiPiiPj
.extern .shared .align 16 .b8 s_splitSizes[];

.visible .entry _Z5splitiPiiPj(
	.param .u32 _Z5splitiPiiPj_param_0,
	.param .u64 .ptr .align 1 _Z5splitiPiiPj_param_1,
	.param .u32 _Z5splitiPiiPj_param_2,
	.param .u64 .ptr .align 1 _Z5splitiPiiPj_param_3
)
{
	.reg .pred 	%p<8>;
	.reg .b32 	%r<30>;
	.reg .b64 	%rd<7>;

	ld.param.u32 	%r12, [_Z5splitiPiiPj_param_0];
	ld.param.u64 	%rd2, [_Z5splitiPiiPj_param_1];
	ld.param.u32 	%r13, [_Z5splitiPiiPj_param_2];
	ld.param.u64 	%rd3, [_Z5splitiPiiPj_param_3];
	mov.u32 	%r1, %tid.x;
	setp.ge.u32 	%p1, %r1, %r12;
	mov.b32 	%r28, 0;
	@%p1 bra 	$L__BB0_3;
	mov.u32 	%r2, %ntid.x;
	cvta.to.global.u64 	%rd1, %rd2;
	mov.b32 	%r28, 0;
	mov.u32 	%r26, %r1;
$L__BB0_2:
	mul.wide.u32 	%rd4, %r26, 4;
	add.s64 	%rd5, %rd1, %rd4;
	ld.global.u32 	%r16, [%rd5];
	setp.lt.s32 	%p2, %r16, %r13;
	selp.u32 	%r17, 1, 0, %p2;
	add.s32 	%r28, %r28, %r17;
	add.s32 	%r26, %r26, %r2;
	setp.lt.u32 	%p3, %r26, %r12;
	@%p3 bra 	$L__BB0_2;
$L__BB0_3:
	shl.b32 	%r18, %r1, 2;
	mov.u32 	%r19, s_splitSizes;
	add.s32 	%r8, %r19, %r18;
	st.shared.u32 	[%r8], %r28;
	mov.u32 	%r29, %ntid.x;
	setp.lt.u32 	%p4, %r29, 2;
	@%p4 bra 	$L__BB0_7;
$L__BB0_4:
	shr.u32 	%r11, %r29, 1;
	setp.ge.u32 	%p5, %r1, %r11;
	@%p5 bra 	$L__BB0_6;
	shl.b32 	%r20, %r11, 2;
	add.s32 	%r21, %r8, %r20;
	ld.shared.u32 	%r22, [%r21];
	ld.shared.u32 	%r23, [%r8];
	add.s32 	%r24, %r23, %r22;
	st.shared.u32 	[%r8], %r24;
$L__BB0_6:
	bar.sync 	0;
	setp.gt.u32 	%p6, %r29, 3;
	mov.u32 	%r29, %r11;
	@%p6 bra 	$L__BB0_4;
$L__BB0_7:
	setp.ne.s32 	%p7, %r1, 0;
	@%p7 bra 	$L__BB0_9;
	ld.shared.u32 	%r25, [s_splitSizes];
	cvta.to.global.u64 	%rd6, %rd3;
	st.global.u32 	[%rd6], %r25;
$L__BB0_9:
	ret;

}
	// .globl	_Z12findDomainIDiPiiPj
.visible .entry _Z12findDomainIDiPiiPj(
	.param .u32 _Z12findDomainIDiPiiPj_param_0,
	.param .u64 .ptr .align 1 _Z12findDomainIDiPiiPj_param_1,
	.param .u32 _Z12findDomainIDiPiiPj_param_2,
	.param .u64 .ptr .align 1 _Z12findDomainIDiPiiPj_param_3
)
{
	.reg .pred 	%p<4>;
	.reg .b32 	%r<10>;
	.reg .b64 	%rd<8>;

	ld.param.u32 	%r5, [_Z12findDomainIDiPiiPj_param_0];
	ld.param.u64 	%rd3, [_Z12findDomainIDiPiiPj_param_1];
	ld.param.u32 	%r6, [_Z12findDomainIDiPiiPj_param_2];
	ld.param.u64 	%rd4, [_Z12findDomainIDiPiiPj_param_3];
	mov.u32 	%r9, %tid.x;
	setp.ge.u32 	%p1, %r9, %r5;
	@%p1 bra 	$L__BB1_3;
	mov.u32 	%r2, %ntid.x;
	cvta.to.global.u64 	%rd1, %rd3;
	cvta.to.global.u64 	%rd2, %rd4;
$L__BB1_2:
	mul.wide.u32 	%rd5, %r9, 4;
	add.s64 	%rd6, %rd1, %rd5;
	ld.global.u32 	%r7, [%rd6];
	setp.lt.s32 	%p2, %r7, %r6;
	selp.u32 	%r8, 1, 0, %p2;
	add.s64 	%rd7, %rd2, %rd5;
	st.global.u32 	[%rd7], %r8;
	add.s32 	%r9, %r9, %r2;
	setp.lt.u32 	%p3, %r9, %r5;
	@%p3 bra 	$L__BB1_2;
$L__BB1_3:
	ret;

}


// ===== COMPILED SASS (sm_100) =====

	.target	sm_100

	.elftype	@"ET_EXEC"


//--------------------- .note.nv.tkinfo           --------------------------
	.section	.note.nv.tkinfo,"",@"SHT_NOTE"
	.sectionflags	@"SHF_NOTE_NV_TKINFO"
	.tkinfo
        /*0018*/ 	.word	0x00000002
        /*0030*/ 	.string	""
        /*0030*/ 	.string	"ptxas"
        /*0030*/ 	.string	"Cuda compilation tools, release 13.0, V13.0.88"
        /*0030*/ 	.string	"Build cuda_13.0.r13.0/compiler.36424714_0"
        /*0030*/ 	.string	"-arch sm_100 -m 64 "



//--------------------- .note.nv.cuinfo           --------------------------
	.section	.note.nv.cuinfo,"",@"SHT_NOTE"
	.sectionflags	@"SHF_NOTE_NV_CUINFO"
        /*0018*/ 	.short	0x0002
        /*001a*/ 	.short	0x0064
        /*001c*/ 	.short	0x0082
	.zero		2


//--------------------- .nv.info                  --------------------------
	.section	.nv.info,"",@"SHT_CUDA_INFO"
	.align	4


	//----- nvinfo : EIATTR_REGCOUNT
	.align		4
        /*0000*/ 	.byte	0x04, 0x2f
        /*0002*/ 	.short	(.L_1 - .L_0)
	.align		4
.L_0:
        /*0004*/ 	.word	index@(_Z5splitiPiiPj)
        /*0008*/ 	.word	0x0000000d


	//----- nvinfo : EIATTR_FRAME_SIZE
	.align		4
.L_1:
        /*000c*/ 	.byte	0x04, 0x11
        /*000e*/ 	.short	(.L_3 - .L_2)
	.align		4
.L_2:
        /*0010*/ 	.word	index@(_Z5splitiPiiPj)
        /*0014*/ 	.word	0x00000000


	//----- nvinfo : EIATTR_REGCOUNT
	.align		4
.L_3:
        /*0018*/ 	.byte	0x04, 0x2f
        /*001a*/ 	.short	(.L_5 - .L_4)
	.align		4
.L_4:
        /*001c*/ 	.word	index@(_Z12findDomainIDiPiiPj)
        /*0020*/ 	.word	0x00000010


	//----- nvinfo : EIATTR_FRAME_SIZE
	.align		4
.L_5:
        /*0024*/ 	.byte	0x04, 0x11
        /*0026*/ 	.short	(.L_7 - .L_6)
	.align		4
.L_6:
        /*0028*/ 	.word	index@(_Z12findDomainIDiPiiPj)
        /*002c*/ 	.word	0x00000000


	//----- nvinfo : EIATTR_MIN_STACK_SIZE
	.align		4
.L_7:
        /*0030*/ 	.byte	0x04, 0x12
        /*0032*/ 	.short	(.L_9 - .L_8)
	.align		4
.L_8:
        /*0034*/ 	.word	index@(_Z12findDomainIDiPiiPj)
        /*0038*/ 	.word	0x00000000


	//----- nvinfo : EIATTR_MIN_STACK_SIZE
	.align		4
.L_9:
        /*003c*/ 	.byte	0x04, 0x12
        /*003e*/ 	.short	(.L_11 - .L_10)
	.align		4
.L_10:
        /*0040*/ 	.word	index@(_Z5splitiPiiPj)
        /*0044*/ 	.word	0x00000000
.L_11:


//--------------------- .nv.compat                --------------------------
	.section	.nv.compat,"",@"SHT_CUDA_COMPAT_INFO"
	.align	4
        /*0000*/ 	.byte	0x02, 0x09, 0x00, 0x00, 0x02, 0x02, 0x01, 0x00, 0x02, 0x05, 0x05, 0x00, 0x03, 0x07, 0x01, 0x01
        /*0010*/ 	.byte	0x02, 0x03, 0x00, 0x00, 0x02, 0x06, 0x01, 0x00, 0x04, 0x0b, 0x08, 0x00, 0x09, 0x00, 0x00, 0x00
        /*0020*/ 	.byte	0x00, 0x00, 0x00, 0x00


//--------------------- .nv.info._Z12findDomainIDiPiiPj --------------------------
	.section	.nv.info._Z12findDomainIDiPiiPj,"",@"SHT_CUDA_INFO"
	.sectionflags	@""
	.align	4


	//----- nvinfo : EIATTR_CUDA_API_VERSION
	.align		4
        /*0000*/ 	.byte	0x04, 0x37
        /*0002*/ 	.short	(.L_13 - .L_12)
.L_12:
        /*0004*/ 	.word	0x00000082


	//----- nvinfo : EIATTR_KPARAM_INFO
	.align		4
.L_13:
        /*0008*/ 	.byte	0x04, 0x17
        /*000a*/ 	.short	(.L_15 - .L_14)
.L_14:
        /*000c*/ 	.word	0x00000000
        /*0010*/ 	.short	0x0003
        /*0012*/ 	.short	0x0018
        /*0014*/ 	.byte	0x00, 0xf5, 0x21, 0x00


	//----- nvinfo : EIATTR_KPARAM_INFO
	.align		4
.L_15:
        /*0018*/ 	.byte	0x04, 0x17
        /*001a*/ 	.short	(.L_17 - .L_16)
.L_16:
        /*001c*/ 	.word	0x00000000
        /*0020*/ 	.short	0x0002
        /*0022*/ 	.short	0x0010
        /*0024*/ 	.byte	0x00, 0xf0, 0x11, 0x00


	//----- nvinfo : EIATTR_KPARAM_INFO
	.align		4
.L_17:
        /*0028*/ 	.byte	0x04, 0x17
        /*002a*/ 	.short	(.L_19 - .L_18)
.L_18:
        /*002c*/ 	.word	0x00000000
        /*0030*/ 	.short	0x0001
        /*0032*/ 	.short	0x0008
        /*0034*/ 	.byte	0x00, 0xf5, 0x21, 0x00


	//----- nvinfo : EIATTR_KPARAM_INFO
	.align		4
.L_19:
        /*0038*/ 	.byte	0x04, 0x17
        /*003a*/ 	.short	(.L_21 - .L_20)
.L_20:
        /*003c*/ 	.word	0x00000000
        /*0040*/ 	.short	0x0000
        /*0042*/ 	.short	0x0000
        /*0044*/ 	.byte	0x00, 0xf0, 0x11, 0x00


	//----- nvinfo : EIATTR_SPARSE_MMA_MASK
	.align		4
.L_21:
        /*0048*/ 	.byte	0x03, 0x50
        /*004a*/ 	.short	0x0000


	//----- nvinfo : EIATTR_MAXREG_COUNT
	.align		4
        /*004c*/ 	.byte	0x03, 0x1b
        /*004e*/ 	.short	0x00ff


	//----- nvinfo : EIATTR_MERCURY_ISA_VERSION
	.align		4
        /*0050*/ 	.byte	0x03, 0x5f
        /*0052*/ 	.short	0x0101


	//----- nvinfo : EIATTR_VRC_CTA_INIT_COUNT
	.align		4
        /*0054*/ 	.byte	0x02, 0x4a
	.zero		1
	.zero		1


	//----- nvinfo : EIATTR_EXIT_INSTR_OFFSETS
	.align		4
        /*0058*/ 	.byte	0x04, 0x1c
        /*005a*/ 	.short	(.L_23 - .L_22)


	//   ....[0]....
.L_22:
        /*005c*/ 	.word	0x00000040


	//   ....[1]....
        /*0060*/ 	.word	0x00000130


	//----- nvinfo : EIATTR_CRS_STACK_SIZE
	.align		4
.L_23:
        /*0064*/ 	.byte	0x04, 0x1e
        /*0066*/ 	.short	(.L_25 - .L_24)
.L_24:
        /*0068*/ 	.word	0x00000000


	//----- nvinfo : EIATTR_CBANK_PARAM_SIZE
	.align		4
.L_25:
        /*006c*/ 	.byte	0x03, 0x19
        /*006e*/ 	.short	0x0020


	//----- nvinfo : EIATTR_PARAM_CBANK
	.align		4
        /*0070*/ 	.byte	0x04, 0x0a
        /*0072*/ 	.short	(.L_27 - .L_26)
	.align		4
.L_26:
        /*0074*/ 	.word	index@(.nv.constant0._Z12findDomainIDiPiiPj)
        /*0078*/ 	.short	0x0380
        /*007a*/ 	.short	0x0020


	//----- nvinfo : EIATTR_SW_WAR
	.align		4
.L_27:
        /*007c*/ 	.byte	0x04, 0x36
        /*007e*/ 	.short	(.L_29 - .L_28)
.L_28:
        /*0080*/ 	.word	0x00000008
.L_29:


//--------------------- .nv.info._Z5splitiPiiPj   --------------------------
	.section	.nv.info._Z5splitiPiiPj,"",@"SHT_CUDA_INFO"
	.sectionflags	@""
	.align	4


	//----- nvinfo : EIATTR_CUDA_API_VERSION
	.align		4
        /*0000*/ 	.byte	0x04, 0x37
        /*0002*/ 	.short	(.L_31 - .L_30)
.L_30:
        /*0004*/ 	.word	0x00000082


	//----- nvinfo : EIATTR_KPARAM_INFO
	.align		4
.L_31:
        /*0008*/ 	.byte	0x04, 0x17
        /*000a*/ 	.short	(.L_33 - .L_32)
.L_32:
        /*000c*/ 	.word	0x00000000
        /*0010*/ 	.short	0x0003
        /*0012*/ 	.short	0x0018
        /*0014*/ 	.byte	0x00, 0xf5, 0x21, 0x00


	//----- nvinfo : EIATTR_KPARAM_INFO
	.align		4
.L_33:
        /*0018*/ 	.byte	0x04, 0x17
        /*001a*/ 	.short	(.L_35 - .L_34)
.L_34:
        /*001c*/ 	.word	0x00000000
        /*0020*/ 	.short	0x0002
        /*0022*/ 	.short	0x0010
        /*0024*/ 	.byte	0x00, 0xf0, 0x11, 0x00


	//----- nvinfo : EIATTR_KPARAM_INFO
	.align		4
.L_35:
        /*0028*/ 	.byte	0x04, 0x17
        /*002a*/ 	.short	(.L_37 - .L_36)
.L_36:
        /*002c*/ 	.word	0x00000000
        /*0030*/ 	.short	0x0001
        /*0032*/ 	.short	0x0008
        /*0034*/ 	.byte	0x00, 0xf5, 0x21, 0x00


	//----- nvinfo : EIATTR_KPARAM_INFO
	.align		4
.L_37:
        /*0038*/ 	.byte	0x04, 0x17
        /*003a*/ 	.short	(.L_39 - .L_38)
.L_38:
        /*003c*/ 	.word	0x00000000
        /*0040*/ 	.short	0x0000
        /*0042*/ 	.short	0x0000
        /*0044*/ 	.byte	0x00, 0xf0, 0x11, 0x00


	//----- nvinfo : EIATTR_SPARSE_MMA_MASK
	.align		4
.L_39:
        /*0048*/ 	.byte	0x03, 0x50
        /*004a*/ 	.short	0x0000


	//----- nvinfo : EIATTR_MAXREG_COUNT
	.align		4
        /*004c*/ 	.byte	0x03, 0x1b
        /*004e*/ 	.short	0x00ff


	//----- nvinfo : EIATTR_NUM_BARRIERS
	.align		4
        /*0050*/ 	.byte	0x02, 0x4c
        /*0052*/ 	.byte	0x01
	.zero		1


	//----- nvinfo : EIATTR_MERCURY_ISA_VERSION
	.align		4
        /*0054*/ 	.byte	0x03, 0x5f
        /*0056*/ 	.short	0x0101


	//----- nvinfo : EIATTR_VRC_CTA_INIT_COUNT
	.align		4
        /*0058*/ 	.byte	0x02, 0x4a
	.zero		1
	.zero		1


	//----- nvinfo : EIATTR_EXIT_INSTR_OFFSETS
	.align		4
        /*005c*/ 	.byte	0x04, 0x1c
        /*005e*/ 	.short	(.L_41 - .L_40)


	//   ....[0]....
.L_40:
        /*0060*/ 	.word	0x000002c0


	//   ....[1]....
        /*0064*/ 	.word	0x00000330


	//----- nvinfo : EIATTR_CRS_STACK_SIZE
	.align		4
.L_41:
        /*0068*/ 	.byte	0x04, 0x1e
        /*006a*/ 	.short	(.L_43 - .L_42)
.L_42:
        /*006c*/ 	.word	0x00000000


	//----- nvinfo : EIATTR_CBANK_PARAM_SIZE
	.align		4
.L_43:
        /*0070*/ 	.byte	0x03, 0x19
        /*0072*/ 	.short	0x0020


	//----- nvinfo : EIATTR_PARAM_CBANK
	.align		4
        /*0074*/ 	.byte	0x04, 0x0a
        /*0076*/ 	.short	(.L_45 - .L_44)
	.align		4
.L_44:
        /*0078*/ 	.word	index@(.nv.constant0._Z5splitiPiiPj)
        /*007c*/ 	.short	0x0380
        /*007e*/ 	.short	0x0020


	//----- nvinfo : EIATTR_SW_WAR
	.align		4
.L_45:
        /*0080*/ 	.byte	0x04, 0x36
        /*0082*/ 	.short	(.L_47 - .L_46)
.L_46:
        /*0084*/ 	.word	0x00000008
.L_47:


//--------------------- .nv.callgraph             --------------------------
	.section	.nv.callgraph,"",@"SHT_CUDA_CALLGRAPH"
	.align	4
	.sectionentsize	8
	.align		4
        /*0000*/ 	.word	0x00000000
	.align		4
        /*0004*/ 	.word	0xffffffff
	.align		4
        /*0008*/ 	.word	0x00000000
	.align		4
        /*000c*/ 	.word	0xfffffffe
	.align		4
        /*0010*/ 	.word	0x00000000
	.align		4
        /*0014*/ 	.word	0xfffffffd
	.align		4
        /*0018*/ 	.word	0x00000000
	.align		4
        /*001c*/ 	.word	0xfffffffc


//--------------------- .text._Z12findDomainIDiPiiPj --------------------------
	.section	.text._Z12findDomainIDiPiiPj,"ax",@progbits
	.align	128
        .global         _Z12findDomainIDiPiiPj
        .type           _Z12findDomainIDiPiiPj,@function
        .size           _Z12findDomainIDiPiiPj,(.L_x_8 - _Z12findDomainIDiPiiPj)
        .other          _Z12findDomainIDiPiiPj,@"STO_CUDA_ENTRY STV_DEFAULT"
_Z12findDomainIDiPiiPj:
.text._Z12findDomainIDiPiiPj:
[----:B------:R-:W-:Y:S01]  /*0000*/  LDC R1, c[0x0][0x37c] ;  /* 0x0000df00ff017b82 */ /* 0x000fe20000000800 */
[----:B------:R-:W0:Y:S01]  /*0010*/  S2R R11, SR_TID.X ;  /* 0x00000000000b7919 */ /* 0x000e220000002100 */
[----:B------:R-:W0:Y:S02]  /*0020*/  LDCU UR5, c[0x0][0x380] ;  /* 0x00007000ff0577ac */ /* 0x000e240008000800 */
[----:B0-----:R-:W-:-:S13]  /*0030*/  ISETP.GE.U32.AND P0, PT, R11, UR5, PT ;  /* 0x000000050b007c0c */ /* 0x001fda000bf06070 */
[----:B------:R-:W-:Y:S05]  /*0040*/  @P0 EXIT ;  /* 0x000000000000094d */ /* 0x000fea0003800000 */
[----:B------:R-:W0:Y:S01]  /*0050*/  LDC.64 R6, c[0x0][0x388] ;  /* 0x0000e200ff067b82 */ /* 0x000e220000000a00 */
[----:B------:R-:W1:Y:S01]  /*0060*/  LDCU UR4, c[0x0][0x360] ;  /* 0x00006c00ff0477ac */ /* 0x000e620008000800 */
[----:B------:R-:W2:Y:S06]  /*0070*/  LDCU.64 UR6, c[0x0][0x358] ;  /* 0x00006b00ff0677ac */ /* 0x000eac0008000a00 */
[----:B------:R-:W3:Y:S01]  /*0080*/  LDC.64 R8, c[0x0][0x398] ;  /* 0x0000e600ff087b82 */ /* 0x000ee20000000a00 */
[----:B------:R-:W4:Y:S02]  /*0090*/  LDCU UR8, c[0x0][0x390] ;  /* 0x00007200ff0877ac */ /* 0x000f240008000800 */
.L_x_0:
[----:B0-----:R-:W-:-:S06]  /*00a0*/  IMAD.WIDE.U32 R2, R11, 0x4, R6 ;  /* 0x000000040b027825 */ /* 0x001fcc00078e0006 */
[----:B--2---:R-:W4:Y:S01]  /*00b0*/  LDG.E R2, desc[UR6][R2.64] ;  /* 0x0000000602027981 */ /* 0x004f22000c1e1900 */
[----:B---3--:R-:W-:-:S04]  /*00c0*/  IMAD.WIDE.U32 R4, R11, 0x4, R8 ;  /* 0x000000040b047825 */ /* 0x008fc800078e0008 */
[----:B-1----:R-:W-:Y:S01]  /*00d0*/  VIADD R11, R11, UR4 ;  /* 0x000000040b0b7c36 */ /* 0x002fe20008000000 */
[----:B----4-:R-:W-:-:S04]  /*00e0*/  ISETP.GE.AND P0, PT, R2, UR8, PT ;  /* 0x0000000802007c0c */ /* 0x010fc8000bf06270 */
[----:B------:R-:W-:Y:S02]  /*00f0*/  SEL R13, RZ, 0x1, P0 ;  /* 0x00000001ff0d7807 */ /* 0x000fe40000000000 */
[----:B------:R-:W-:-:S03]  /*0100*/  ISETP.GE.U32.AND P0, PT, R11, UR5, PT ;  /* 0x000000050b007c0c */ /* 0x000fc6000bf06070 */
[----:B------:R0:W-:Y:S10]  /*0110*/  STG.E desc[UR6][R4.64], R13 ;  /* 0x0000000d04007986 */ /* 0x0001f4000c101906 */
[----:B------:R-:W-:Y:S05]  /*0120*/  @!P0 BRA `(.L_x_0) ;  /* 0xfffffffc00dc8947 */ /* 0x000fea000383ffff */
[----:B------:R-:W-:Y:S05]  /*0130*/  EXIT ;  /* 0x000000000000794d */ /* 0x000fea0003800000 */
.L_x_1:
[----:B------:R-:W-:-:S00]  /*0140*/  BRA `(.L_x_1) ;  /* 0xfffffffc00fc7947 */ /* 0x000fc0000383ffff */
[----:B------:R-:W-:-:S00]  /*0150*/  NOP ;  /* 0x0000000000007918 */ /* 0x000fc00000000000 */
        /* <DEDUP_REMOVED lines=10> */
.L_x_8:


//--------------------- .text._Z5splitiPiiPj      --------------------------
	.section	.text._Z5splitiPiiPj,"ax",@progbits
	.align	128
        .global         _Z5splitiPiiPj
        .type           _Z5splitiPiiPj,@function
        .size           _Z5splitiPiiPj,(.L_x_9 - _Z5splitiPiiPj)
        .other          _Z5splitiPiiPj,@"STO_CUDA_ENTRY STV_DEFAULT"
_Z5splitiPiiPj:
.text._Z5splitiPiiPj:
[----:B------:R-:W-:Y:S01]  /*0000*/  LDC R1, c[0x0][0x37c] ;  /* 0x0000df00ff017b82 */ /* 0x000fe20000000800 */
[----:B------:R-:W0:Y:S01]  /*0010*/  S2R R8, SR_TID.X ;  /* 0x0000000000087919 */ /* 0x000e220000002100 */
[----:B------:R-:W0:Y:S01]  /*0020*/  LDCU UR4, c[0x0][0x380] ;  /* 0x00007000ff0477ac */ /* 0x000e220008000800 */
[----:B------:R-:W-:Y:S01]  /*0030*/  BSSY.RECONVERGENT B0, `(.L_x_2) ;  /* 0x0000013000007945 */ /* 0x000fe20003800200 */
[----:B------:R-:W-:Y:S01]  /*0040*/  IMAD.MOV.U32 R0, RZ, RZ, RZ ;  /* 0x000000ffff007224 */ /* 0x000fe200078e00ff */
[----:B------:R-:W1:Y:S01]  /*0050*/  LDCU.64 UR6, c[0x0][0x358] ;  /* 0x00006b00ff0677ac */ /* 0x000e620008000a00 */
[----:B------:R-:W2:Y:S01]  /*0060*/  LDCU UR5, c[0x0][0x390] ;  /* 0x00007200ff0577ac */ /* 0x000ea20008000800 */
[----:B0-----:R-:W-:-:S13]  /*0070*/  ISETP.GE.U32.AND P0, PT, R8, UR4, PT ;  /* 0x0000000408007c0c */ /* 0x001fda000bf06070 */
[----:B-12---:R-:W-:Y:S05]  /*0080*/  @P0 BRA `(.L_x_3) ;  /* 0x0000000000340947 */ /* 0x006fea0003800000 */
[----:B------:R-:W0:Y:S01]  /*0090*/  LDC R10, c[0x0][0x360] ;  /* 0x0000d800ff0a7b82 */ /* 0x000e220000000800 */
[----:B------:R-:W-:Y:S02]  /*00a0*/  IMAD.MOV.U32 R0, RZ, RZ, RZ ;  /* 0x000000ffff007224 */ /* 0x000fe400078e00ff */
[----:B------:R-:W-:-:S05]  /*00b0*/  IMAD.MOV.U32 R7, RZ, RZ, R8 ;  /* 0x000000ffff077224 */ /* 0x000fca00078e0008 */
[----:B------:R-:W1:Y:S02]  /*00c0*/  LDC.64 R4, c[0x0][0x388] ;  /* 0x0000e200ff047b82 */ /* 0x000e640000000a00 */
.L_x_4:
[----:B-1----:R-:W-:-:S06]  /*00d0*/  IMAD.WIDE.U32 R2, R7, 0x4, R4 ;  /* 0x0000000407027825 */ /* 0x002fcc00078e0004 */
[----:B------:R-:W2:Y:S01]  /*00e0*/  LDG.E R2, desc[UR6][R2.64] ;  /* 0x0000000602027981 */ /* 0x000ea2000c1e1900 */
[----:B0-----:R-:W-:Y:S01]  /*00f0*/  IADD3 R7, PT, PT, R10, R7, RZ ;  /* 0x000000070a077210 */ /* 0x001fe20007ffe0ff */
[----:B------:R-:W-:-:S03]  /*0100*/  VIADD R6, R0, 0x1 ;  /* 0x0000000100067836 */ /* 0x000fc60000000000 */
[----:B------:R-:W-:Y:S02]  /*0110*/  ISETP.GE.U32.AND P1, PT, R7, UR4, PT ;  /* 0x0000000407007c0c */ /* 0x000fe4000bf26070 */
[----:B--2---:R-:W-:-:S13]  /*0120*/  ISETP.GE.AND P0, PT, R2, UR5, PT ;  /* 0x0000000502007c0c */ /* 0x004fda000bf06270 */
[----:B------:R-:W-:-:S05]  /*0130*/  @P0 IMAD.MOV R6, RZ, RZ, R0 ;  /* 0x000000ffff060224 */ /* 0x000fca00078e0200 */
[----:B------:R-:W-:Y:S01]  /*0140*/  MOV R0, R6 ;  /* 0x0000000600007202 */ /* 0x000fe20000000f00 */
[----:B------:R-:W-:Y:S06]  /*0150*/  @!P1 BRA `(.L_x_4) ;  /* 0xfffffffc00dc9947 */ /* 0x000fec000383ffff */
.L_x_3:
[----:B------:R-:W-:Y:S05]  /*0160*/  BSYNC.RECONVERGENT B0 ;  /* 0x0000000000007941 */ /* 0x000fea0003800200 */
.L_x_2:
[----:B------:R-:W0:Y:S01]  /*0170*/  S2UR UR5, SR_CgaCtaId ;  /* 0x00000000000579c3 */ /* 0x000e220000008800 */
[----:B------:R-:W-:Y:S01]  /*0180*/  UMOV UR4, 0x400 ;  /* 0x0000040000047882 */ /* 0x000fe20000000000 */
[----:B------:R-:W1:Y:S01]  /*0190*/  LDCU UR8, c[0x0][0x360] ;  /* 0x00006c00ff0877ac */ /* 0x000e620008000800 */
[----:B------:R-:W-:Y:S01]  /*01a0*/  ISETP.NE.AND P0, PT, R8, RZ, PT ;  /* 0x000000ff0800720c */ /* 0x000fe20003f05270 */
[----:B-1----:R-:W-:Y:S02]  /*01b0*/  UISETP.GE.U32.AND UP0, UPT, UR8, 0x2, UPT ;  /* 0x000000020800788c */ /* 0x002fe4000bf06070 */
[----:B0-----:R-:W-:-:S06]  /*01c0*/  ULEA UR4, UR5, UR4, 0x18 ;  /* 0x0000000405047291 */ /* 0x001fcc000f8ec0ff */
[----:B------:R-:W-:-:S05]  /*01d0*/  LEA R3, R8, UR4, 0x2 ;  /* 0x0000000408037c11 */ /* 0x000fca000f8e10ff */
[----:B------:R0:W-:Y:S01]  /*01e0*/  STS [R3], R0 ;  /* 0x0000000003007388 */ /* 0x0001e20000000800 */
[----:B------:R-:W-:Y:S05]  /*01f0*/  BRA.U !UP0, `(.L_x_5) ;  /* 0x0000000108307547 */ /* 0x000fea000b800000 */
[----:B0-----:R-:W-:-:S07]  /*0200*/  IMAD.U32 R0, RZ, RZ, UR8 ;  /* 0x00000008ff007e24 */ /* 0x001fce000f8e00ff */
.L_x_6:
[----:B------:R-:W-:-:S04]  /*0210*/  SHF.R.U32.HI R6, RZ, 0x1, R0 ;  /* 0x00000001ff067819 */ /* 0x000fc80000011600 */
[----:B------:R-:W-:-:S13]  /*0220*/  ISETP.GE.U32.AND P1, PT, R8, R6, PT ;  /* 0x000000060800720c */ /* 0x000fda0003f26070 */
[----:B------:R-:W-:Y:S01]  /*0230*/  @!P1 IMAD R2, R6, 0x4, R3 ;  /* 0x0000000406029824 */ /* 0x000fe200078e0203 */
[----:B------:R-:W-:Y:S05]  /*0240*/  @!P1 LDS R5, [R3] ;  /* 0x0000000003059984 */ /* 0x000fea0000000800 */
[----:B------:R-:W0:Y:S02]  /*0250*/  @!P1 LDS R2, [R2] ;  /* 0x0000000002029984 */ /* 0x000e240000000800 */
[----:B0-----:R-:W-:-:S05]  /*0260*/  @!P1 IADD3 R4, PT, PT, R2, R5, RZ ;  /* 0x0000000502049210 */ /* 0x001fca0007ffe0ff */
[----:B------:R1:W-:Y:S01]  /*0270*/  @!P1 STS [R3], R4 ;  /* 0x0000000403009388 */ /* 0x0003e20000000800 */
[----:B------:R-:W-:Y:S01]  /*0280*/  BAR.SYNC.DEFER_BLOCKING 0x0 ;  /* 0x0000000000007b1d */ /* 0x000fe20000010000 */
[----:B------:R-:W-:Y:S01]  /*0290*/  ISETP.GT.U32.AND P1, PT, R0, 0x3, PT ;  /* 0x000000030000780c */ /* 0x000fe20003f24070 */
[----:B------:R-:W-:-:S12]  /*02a0*/  IMAD.MOV.U32 R0, RZ, RZ, R6 ;  /* 0x000000ffff007224 */ /* 0x000fd800078e0006 */
[----:B-1----:R-:W-:Y:S05]  /*02b0*/  @P1 BRA `(.L_x_6) ;  /* 0xfffffffc00d41947 */ /* 0x002fea000383ffff */
.L_x_5:
[----:B------:R-:W-:Y:S05]  /*02c0*/  @P0 EXIT ;  /* 0x000000000000094d */ /* 0x000fea0003800000 */
[----:B------:R-:W1:Y:S01]  /*02d0*/  S2UR UR5, SR_CgaCtaId ;  /* 0x00000000000579c3 */ /* 0x000e620000008800 */
[----:B------:R-:W-:-:S07]  /*02e0*/  UMOV UR4, 0x400 ;  /* 0x0000040000047882 */ /* 0x000fce0000000000 */
[----:B0-----:R-:W0:Y:S01]  /*02f0*/  LDC.64 R2, c[0x0][0x398] ;  /* 0x0000e600ff027b82 */ /* 0x001e220000000a00 */
[----:B-1----:R-:W-:-:S09]  /*0300*/  ULEA UR4, UR5, UR4, 0x18 ;  /* 0x0000000405047291 */ /* 0x002fd2000f8ec0ff */
[----:B------:R-:W0:Y:S04]  /*0310*/  LDS R5, [UR4] ;  /* 0x00000004ff057984 */ /* 0x000e280008000800 */
[----:B0-----:R-:W-:Y:S01]  /*0320*/  STG.E desc[UR6][R2.64], R5 ;  /* 0x0000000502007986 */ /* 0x001fe2000c101906 */
[----:B------:R-:W-:Y:S05]  /*0330*/  EXIT ;  /* 0x000000000000794d */ /* 0x000fea0003800000 */
.L_x_7:
        /* <DEDUP_REMOVED lines=12> */
.L_x_9:


//--------------------- .nv.shared._Z12findDomainIDiPiiPj --------------------------
	.section	.nv.shared._Z12findDomainIDiPiiPj,"aw",@nobits
	.sectionflags	@""
	.align	16
	.zero		1024


//--------------------- .nv.shared.reserved.0     --------------------------
	.section	.nv.shared.reserved.0,"aw",@nobits
	.weak		__nv_reservedSMEM_offset_0_alias
	.size		__nv_reservedSMEM_offset_0_alias, 0, 64
	.other		__nv_reservedSMEM_offset_0_alias,@"STO_CUDA_RESERVED_SHARED STV_DEFAULT"
__nv_reservedSMEM_offset_0_alias:
	.zero		0
	.zero		64


//--------------------- .nv.shared._Z5splitiPiiPj --------------------------
	.section	.nv.shared._Z5splitiPiiPj,"aw",@nobits
	.sectionflags	@""
	.align	16
	.zero		1024


//--------------------- .nv.constant0._Z12findDomainIDiPiiPj --------------------------
	.section	.nv.constant0._Z12findDomainIDiPiiPj,"a",@progbits
	.sectionflags	@""
	.align	4
.nv.constant0._Z12findDomainIDiPiiPj:
	.zero		928


//--------------------- .nv.constant0._Z5splitiPiiPj --------------------------
	.section	.nv.constant0._Z5splitiPiiPj,"a",@progbits
	.sectionflags	@""
	.align	4
.nv.constant0._Z5splitiPiiPj:
	.zero		928


//--------------------- SYMBOLS --------------------------

	.type		.nv.reservedSmem.offset0,@object
	.size		.nv.reservedSmem.offset0,0x4
	.type		.nv.reservedSmem.cap,@object
	.size		.nv.reservedSmem.cap,0x4
